	.headerflags	@"EF_CUDA_TEXMODE_UNIFIED EF_CUDA_64BIT_ADDRESS EF_CUDA_ACCELERATORS EF_CUDA_SM90 EF_CUDA_VIRTUAL_SM(EF_CUDA_SM90)"
	.elftype	@"ET_EXEC"


//--------------------- .nv.info                  --------------------------
	.section	.nv.info,"",@"SHT_CUDA_INFO"
	.align	4


	//----- nvinfo : EIATTR_REGCOUNT
	.align		4
        /*0000*/ 	.byte	0x04, 0x2f
        /*0002*/ 	.short	(.L_1 - .L_0)
	.align		4
.L_0:
        /*0004*/ 	.word	index@(triton_poi_fused_max_pool2d_with_indices_20)
        /*0008*/ 	.word	0x00000028


	//----- nvinfo : EIATTR_MIN_STACK_SIZE
	.align		4
.L_1:
        /*000c*/ 	.byte	0x04, 0x12
        /*000e*/ 	.short	(.L_3 - .L_2)
	.align		4
.L_2:
        /*0010*/ 	.word	index@(triton_poi_fused_max_pool2d_with_indices_20)
        /*0014*/ 	.word	0x00000000


	//----- nvinfo : EIATTR_FRAME_SIZE
	.align		4
.L_3:
        /*0018*/ 	.byte	0x04, 0x11
        /*001a*/ 	.short	(.L_5 - .L_4)
	.align		4
.L_4:
        /*001c*/ 	.word	index@(triton_poi_fused_max_pool2d_with_indices_20)
        /*0020*/ 	.word	0x00000000


	//----- nvinfo : EIATTR_MIN_STACK_SIZE
	.align		4
.L_5:
        /*0024*/ 	.byte	0x04, 0x12
        /*0026*/ 	.short	(.L_7 - .L_6)
	.align		4
.L_6:
        /*0028*/ 	.word	index@(triton_poi_fused_max_pool2d_with_indices_20)
        /*002c*/ 	.word	0x00000000
.L_7:


//--------------------- .nv.info.triton_poi_fused_max_pool2d_with_indices_20 --------------------------
	.section	.nv.info.triton_poi_fused_max_pool2d_with_indices_20,"",@"SHT_CUDA_INFO"
	.sectionflags	@""
	.align	4


	//----- nvinfo : EIATTR_CUDA_API_VERSION
	.align		4
        /*0000*/ 	.byte	0x04, 0x37
        /*0002*/ 	.short	(.L_9 - .L_8)
.L_8:
        /*0004*/ 	.word	0x0000007c


	//----- nvinfo : EIATTR_KPARAM_INFO
	.align		4
.L_9:
        /*0008*/ 	.byte	0x04, 0x17
        /*000a*/ 	.short	(.L_11 - .L_10)
.L_10:
        /*000c*/ 	.word	0x00000000
        /*0010*/ 	.short	0x0003
        /*0012*/ 	.short	0x0018
        /*0014*/ 	.byte	0x00, 0xf0, 0x11, 0x00


	//----- nvinfo : EIATTR_KPARAM_INFO
	.align		4
.L_11:
        /*0018*/ 	.byte	0x04, 0x17
        /*001a*/ 	.short	(.L_13 - .L_12)
.L_12:
        /*001c*/ 	.word	0x00000000
        /*0020*/ 	.short	0x0002
        /*0022*/ 	.short	0x0010
        /*0024*/ 	.byte	0x00, 0xf4, 0x21, 0x00


	//----- nvinfo : EIATTR_KPARAM_INFO
	.align		4
.L_13:
        /*0028*/ 	.byte	0x04, 0x17
        /*002a*/ 	.short	(.L_15 - .L_14)
.L_14:
        /*002c*/ 	.word	0x00000000
        /*0030*/ 	.short	0x0001
        /*0032*/ 	.short	0x0008
        /*0034*/ 	.byte	0x00, 0xf4, 0x21, 0x00


	//----- nvinfo : EIATTR_KPARAM_INFO
	.align		4
.L_15:
        /*0038*/ 	.byte	0x04, 0x17
        /*003a*/ 	.short	(.L_17 - .L_16)
.L_16:
        /*003c*/ 	.word	0x00000000
        /*0040*/ 	.short	0x0000
        /*0042*/ 	.short	0x0000
        /*0044*/ 	.byte	0x00, 0xf4, 0x21, 0x00


	//----- nvinfo : EIATTR_SPARSE_MMA_MASK
	.align		4
.L_17:
        /*0048*/ 	.byte	0x03, 0x50
        /*004a*/ 	.short	0x0000


	//----- nvinfo : EIATTR_MAXREG_COUNT
	.align		4
        /*004c*/ 	.byte	0x03, 0x1b
        /*004e*/ 	.short	0x00ff


	//----- nvinfo : EIATTR_EXIT_INSTR_OFFSETS
	.align		4
        /*0050*/ 	.byte	0x04, 0x1c
        /*0052*/ 	.short	(.L_19 - .L_18)


	//   ....[0]....
.L_18:
        /*0054*/ 	.word	0x00000ff0


	//----- nvinfo : EIATTR_REQNTID
	.align		4
.L_19:
        /*0058*/ 	.byte	0x04, 0x10
        /*005a*/ 	.short	(.L_21 - .L_20)
.L_20:
        /*005c*/ 	.word	0x00000080
        /*0060*/ 	.word	0x00000001
        /*0064*/ 	.word	0x00000001


	//----- nvinfo : EIATTR_CBANK_PARAM_SIZE
	.align		4
.L_21:
        /*0068*/ 	.byte	0x03, 0x19
        /*006a*/ 	.short	0x001c


	//----- nvinfo : EIATTR_PARAM_CBANK
	.align		4
        /*006c*/ 	.byte	0x04, 0x0a
        /*006e*/ 	.short	(.L_23 - .L_22)
	.align		4
.L_22:
        /*0070*/ 	.word	index@(.nv.constant0.triton_poi_fused_max_pool2d_with_indices_20)
        /*0074*/ 	.short	0x0210
        /*0076*/ 	.short	0x001c


	//----- nvinfo : EIATTR_SW_WAR
	.align		4
.L_23:
        /*0078*/ 	.byte	0x04, 0x36
        /*007a*/ 	.short	(.L_25 - .L_24)
.L_24:
        /*007c*/ 	.word	0x00000008
.L_25:


//--------------------- .nv.callgraph             --------------------------
	.section	.nv.callgraph,"",@"SHT_CUDA_CALLGRAPH"
	.align	4
	.sectionentsize	8
	.align		4
        /*0000*/ 	.word	0x00000000
	.align		4
        /*0004*/ 	.word	0xffffffff
	.align		4
        /*0008*/ 	.word	0x00000000
	.align		4
        /*000c*/ 	.word	0xfffffffe
	.align		4
        /*0010*/ 	.word	0x00000000
	.align		4
        /*0014*/ 	.word	0xfffffffd
	.align		4
        /*0018*/ 	.word	0x00000000
	.align		4
        /*001c*/ 	.word	0xfffffffc


//--------------------- .text.triton_poi_fused_max_pool2d_with_indices_20 --------------------------
	.section	.text.triton_poi_fused_max_pool2d_with_indices_20,"ax",@progbits
	.sectionflags	@"SHF_BARRIERS=1"
	.align	128
        .global         triton_poi_fused_max_pool2d_with_indices_20
        .type           triton_poi_fused_max_pool2d_with_indices_20,@function
        .size           triton_poi_fused_max_pool2d_with_indices_20,(.L_x_1 - triton_poi_fused_max_pool2d_with_indices_20)
        .other          triton_poi_fused_max_pool2d_with_indices_20,@"STO_CUDA_ENTRY STV_DEFAULT"
triton_poi_fused_max_pool2d_with_indices_20:
.text.triton_poi_fused_max_pool2d_with_indices_20:
[----:B------:R-:W-:Y:S01]  /*0000*/  LDC R1, c[0x0][0x28] ;  /* 0x00000a00ff017b82 */ /* 0x000fe20000000800 */
[----:B------:R-:W1:Y:S07]  /*0010*/  S2R R0, SR_TID.X ;  /* 0x0000000000007919 */ /* 0x000e6e0000002100 */
[----:B------:R-:W2:Y:S01]  /*0020*/  LDC.64 R6, c[0x0][0x210] ;  /* 0x00008400ff067b82 */ /* 0x000ea20000000a00 */
[----:B------:R-:W-:Y:S01]  /*0030*/  ULDC.64 UR4, c[0x0][0x210] ;  /* 0x0000840000047ab9 */ /* 0x000fe20000000a00 */
[----:B------:R-:W-:Y:S01]  /*0040*/  ULDC.64 UR6, c[0x0][0x208] ;  /* 0x0000820000067ab9 */ /* 0x000fe20000000a00 */
[----:B------:R-:W3:Y:S01]  /*0050*/  S2R R4, SR_CTAID.X ;  /* 0x0000000000047919 */ /* 0x000ee20000002500 */
[----:B------:R-:W-:Y:S01]  /*0060*/  ULDC.64 UR8, c[0x0][0x220] ;  /* 0x0000880000087ab9 */ /* 0x000fe20000000a00 */
[----:B-1----:R-:W-:-:S02]  /*0070*/  IMAD.SHL.U32 R24, R0, 0x8, RZ ;  /* 0x0000000800187824 */ /* 0x002fc400078e00ff */
[----:B---3--:R-:W-:-:S03]  /*0080*/  IMAD.SHL.U32 R3, R4, 0x400, RZ ;  /* 0x0000040004037824 */ /* 0x008fc600078e00ff */
[----:B------:R-:W-:Y:S02]  /*0090*/  LOP3.LUT R24, R24, 0x3f8, RZ, 0xc0, !PT ;  /* 0x000003f818187812 */ /* 0x000fe400078ec0ff */
[----:B------:R-:W-:Y:S02]  /*00a0*/  SHF.R.S32.HI R23, RZ, 0x15, R4 ;  /* 0x00000015ff177819 */ /* 0x000fe40000011404 */
[----:B------:R-:W-:Y:S02]  /*00b0*/  LOP3.LUT R2, R3, R24, RZ, 0xfc, !PT ;  /* 0x0000001803027212 */ /* 0x000fe400078efcff */
[----:B------:R-:W-:Y:S02]  /*00c0*/  SGXT R23, R23, 0x1 ;  /* 0x000000011717781a */ /* 0x000fe40000000200 */
[----:B------:R-:W-:Y:S02]  /*00d0*/  SHF.R.S32.HI R5, RZ, 0x1f, R2 ;  /* 0x0000001fff057819 */ /* 0x000fe40000011402 */
[----:B------:R-:W-:-:S02]  /*00e0*/  LEA.HI R9, R23, R2, RZ, 0xb ;  /* 0x0000000217097211 */ /* 0x000fc400078f58ff */
[----:B------:R-:W-:-:S03]  /*00f0*/  LEA.HI R5, R5, R2, RZ, 0x7 ;  /* 0x0000000205057211 */ /* 0x000fc600078f38ff */
[----:B------:R-:W-:Y:S01]  /*0100*/  IMAD.SHL.U32 R10, R9, 0x4, RZ ;  /* 0x00000004090a7824 */ /* 0x000fe200078e00ff */
[----:B------:R-:W-:Y:S02]  /*0110*/  SHF.R.S32.HI R4, RZ, 0x7, R5 ;  /* 0x00000007ff047819 */ /* 0x000fe40000011405 */
[----:B------:R-:W-:Y:S02]  /*0120*/  LOP3.LUT R29, R5, 0xffffff80, RZ, 0xc0, !PT ;  /* 0xffffff80051d7812 */ /* 0x000fe400078ec0ff */
[----:B------:R-:W-:Y:S02]  /*0130*/  LEA.HI R8, R4, R4, RZ, 0x4 ;  /* 0x0000000404087211 */ /* 0x000fe400078f20ff */
[----:B------:R-:W-:Y:S01]  /*0140*/  LOP3.LUT R10, R10, 0xffffe000, RZ, 0xc0, !PT ;  /* 0xffffe0000a0a7812 */ /* 0x000fe200078ec0ff */
[----:B------:R-:W-:Y:S01]  /*0150*/  IMAD.IADD R29, R2, 0x1, -R29 ;  /* 0x00000001021d7824 */ /* 0x000fe200078e0a1d */
[----:B------:R-:W-:-:S05]  /*0160*/  LOP3.LUT R9, R8, 0xfffff0, RZ, 0xc0, !PT ;  /* 0x00fffff008097812 */ /* 0x000fca00078ec0ff */
[----:B------:R-:W-:-:S04]  /*0170*/  IMAD.IADD R9, R4, 0x1, -R9 ;  /* 0x0000000104097824 */ /* 0x000fc800078e0a09 */
[----:B------:R-:W-:-:S04]  /*0180*/  IMAD R34, R9, 0x100, R10 ;  /* 0x0000010009227824 */ /* 0x000fc800078e020a */
[--C-:B------:R-:W-:Y:S01]  /*0190*/  IMAD.IADD R17, R29, 0x1, R34.reuse ;  /* 0x000000011d117824 */ /* 0x100fe200078e0222 */
[----:B------:R-:W-:Y:S02]  /*01a0*/  SHF.R.S32.HI R26, RZ, 0x1f, R34 ;  /* 0x0000001fff1a7819 */ /* 0x000fe40000011422 */
[----:B------:R-:W-:Y:S01]  /*01b0*/  IADD3 R4, P0, R29, R34, RZ ;  /* 0x000000221d047210 */ /* 0x000fe20007f1e0ff */
[----:B--2---:R-:W-:-:S03]  /*01c0*/  IMAD.WIDE R16, R17, 0x4, R6 ;  /* 0x0000000411107825 */ /* 0x004fc600078e0206 */
[----:B------:R-:W-:Y:S02]  /*01d0*/  LEA.HI.X.SX32 R5, R29, R26, 0x1, P0 ;  /* 0x0000001a1d057211 */ /* 0x000fe400000f0eff */
[C---:B------:R-:W-:Y:S01]  /*01e0*/  LEA R12, P0, R4.reuse, UR4, 0x2 ;  /* 0x00000004040c7c11 */ /* 0x040fe2000f8010ff */
[----:B------:R-:W2:Y:S03]  /*01f0*/  LDG.E.128 R16, desc[UR6][R16.64] ;  /* 0x0000000610107981 */ /* 0x000ea6000c1e1d00 */
[----:B------:R-:W-:Y:S01]  /*0200*/  LEA.HI.X R13, R4, UR5, R5, 0x2, P0 ;  /* 0x00000005040d7c11 */ /* 0x000fe200080f1405 */
[----:B------:R-:W-:-:S05]  /*0210*/  VIADD R22, R34, 0x1000 ;  /* 0x0000100022167836 */ /* 0x000fca0000000000 */
[----:B------:R-:W2:Y:S01]  /*0220*/  LDG.E.128 R12, desc[UR6][R12.64+0x200] ;  /* 0x000200060c0c7981 */ /* 0x000ea2000c1e1d00 */
[----:B------:R-:W-:-:S04]  /*0230*/  IMAD.IADD R9, R29, 0x1, R22 ;  /* 0x000000011d097824 */ /* 0x000fc800078e0216 */
[----:B------:R-:W-:-:S06]  /*0240*/  IMAD.WIDE R8, R9, 0x4, R6 ;  /* 0x0000000409087825 */ /* 0x000fcc00078e0206 */
[----:B------:R-:W3:Y:S01]  /*0250*/  LDG.E.128 R8, desc[UR6][R8.64] ;  /* 0x0000000608087981 */ /* 0x000ee2000c1e1d00 */
[----:B------:R-:W-:-:S04]  /*0260*/  LOP3.LUT R24, R3, 0x4, R24, 0xfe, !PT ;  /* 0x0000000403187812 */ /* 0x000fc800078efe18 */
[----:B------:R-:W-:-:S04]  /*0270*/  LEA.HI R23, R23, R24, RZ, 0x7 ;  /* 0x0000001817177211 */ /* 0x000fc800078f38ff */
[----:B------:R-:W-:-:S05]  /*0280*/  LOP3.LUT R25, R23, 0xffffff80, RZ, 0xc0, !PT ;  /* 0xffffff8017197812 */ /* 0x000fca00078ec0ff */
[----:B------:R-:W-:Y:S02]  /*0290*/  IMAD.IADD R25, R24, 0x1, -R25 ;  /* 0x0000000118197824 */ /* 0x000fe400078e0a19 */
[----:B------:R-:W-:Y:S01]  /*02a0*/  VIADD R30, R34, 0x1080 ;  /* 0x00001080221e7836 */ /* 0x000fe20000000000 */
[----:B--2---:R-:W-:Y:S02]  /*02b0*/  FSETP.GT.AND P5, PT, R15, R19, PT ;  /* 0x000000130f00720b */ /* 0x004fe40003fa4000 */
[----:B------:R-:W-:Y:S02]  /*02c0*/  FSETP.GT.AND P2, PT, R14, R18, PT ;  /* 0x000000120e00720b */ /* 0x000fe40003f44000 */
[----:B------:R-:W-:Y:S02]  /*02d0*/  FSETP.GT.AND P3, PT, R12, R16, PT ;  /* 0x000000100c00720b */ /* 0x000fe40003f64000 */
[----:B------:R-:W-:Y:S02]  /*02e0*/  FSETP.GT.AND P4, PT, R13, R17, PT ;  /* 0x000000110d00720b */ /* 0x000fe40003f84000 */
[----:B------:R-:W-:-:S02]  /*02f0*/  FSETP.NAN.AND P1, PT, R15, R15, PT ;  /* 0x0000000f0f00720b */ /* 0x000fc40003f28000 */
[----:B------:R-:W-:-:S03]  /*0300*/  FSETP.NAN.AND P0, PT, R14, R14, PT ;  /* 0x0000000e0e00720b */ /* 0x000fc60003f08000 */
[----:B------:R-:W-:Y:S02]  /*0310*/  @!P5 SEL R15, R15, R19, P1 ;  /* 0x000000130f0fd207 */ /* 0x000fe40000800000 */
[----:B------:R-:W-:Y:S02]  /*0320*/  @!P2 SEL R14, R14, R18, P0 ;  /* 0x000000120e0ea207 */ /* 0x000fe40000000000 */
[----:B---3--:R-:W-:Y:S02]  /*0330*/  FSETP.NAN.AND P1, PT, R8, R8, PT ;  /* 0x000000080800720b */ /* 0x008fe40003f28000 */
[----:B------:R-:W-:Y:S02]  /*0340*/  FSETP.NAN.AND P0, PT, R12, R12, PT ;  /* 0x0000000c0c00720b */ /* 0x000fe40003f08000 */
[----:B------:R-:W-:Y:S02]  /*0350*/  P2R R5, PR, RZ, 0x4 ;  /* 0x00000004ff057803 */ /* 0x000fe40000000000 */
[----:B------:R-:W-:-:S02]  /*0360*/  FSETP.NAN.AND P2, PT, R13, R13, PT ;  /* 0x0000000d0d00720b */ /* 0x000fc40003f48000 */
[----:B------:R-:W-:Y:S02]  /*0370*/  @!P3 SEL R12, R12, R16, P0 ;  /* 0x000000100c0cb207 */ /* 0x000fe40000000000 */
[----:B------:R-:W-:Y:S02]  /*0380*/  FSETP.NAN.AND P0, PT, R9, R9, PT ;  /* 0x000000090900720b */ /* 0x000fe40003f08000 */
[----:B------:R-:W-:Y:S02]  /*0390*/  @!P4 SEL R13, R13, R17, P2 ;  /* 0x000000110d0dc207 */ /* 0x000fe40001000000 */
[----:B------:R-:W-:-:S04]  /*03a0*/  FSETP.GEU.AND P2, PT, R12, R8, PT ;  /* 0x000000080c00720b */ /* 0x000fc80003f4e000 */
[----:B------:R-:W-:Y:S02]  /*03b0*/  P2R R23, PR, RZ, 0x4 ;  /* 0x00000004ff177803 */ /* 0x000fe40000000000 */
[----:B------:R-:W-:Y:S02]  /*03c0*/  @!P1 SEL R8, R8, R12, !P2 ;  /* 0x0000000c08089207 */ /* 0x000fe40005000000 */
[----:B------:R-:W-:-:S04]  /*03d0*/  FSETP.GEU.AND P2, PT, R13, R9, PT ;  /* 0x000000090d00720b */ /* 0x000fc80003f4e000 */
[----:B------:R-:W-:Y:S02]  /*03e0*/  @!P0 SEL R9, R9, R13, !P2 ;  /* 0x0000000d09098207 */ /* 0x000fe40005000000 */
[----:B------:R-:W-:-:S04]  /*03f0*/  IADD3 R12, P0, R25, R34, RZ ;  /* 0x00000022190c7210 */ /* 0x000fc80007f1e0ff */
[----:B------:R-:W-:Y:S02]  /*0400*/  LEA.HI.X.SX32 R13, R25, R26, 0x1, P0 ;  /* 0x0000001a190d7211 */ /* 0x000fe400000f0eff */
[----:B------:R-:W-:-:S04]  /*0410*/  LEA R36, P0, R12, UR4, 0x2 ;  /* 0x000000040c247c11 */ /* 0x000fc8000f8010ff */
[----:B------:R-:W-:Y:S02]  /*0420*/  LEA.HI.X R37, R12, UR5, R13, 0x2, P0 ;  /* 0x000000050c257c11 */ /* 0x000fe400080f140d */
[-C--:B------:R-:W-:Y:S02]  /*0430*/  FSETP.NAN.AND P0, PT, R10, R10.reuse, PT ;  /* 0x0000000a0a00720b */ /* 0x080fe40003f08000 */
[----:B------:R-:W-:Y:S01]  /*0440*/  FSETP.GEU.AND P1, PT, R14, R10, PT ;  /* 0x0000000a0e00720b */ /* 0x000fe20003f2e000 */
[----:B------:R-:W-:-:S10]  /*0450*/  IMAD.IADD R17, R29, 0x1, R30 ;  /* 0x000000011d117824 */ /* 0x000fd400078e021e */
[----:B------:R-:W-:Y:S02]  /*0460*/  @!P0 SEL R10, R10, R14, !P1 ;  /* 0x0000000e0a0a8207 */ /* 0x000fe40004800000 */
[-C--:B------:R-:W-:Y:S01]  /*0470*/  FSETP.NAN.AND P0, PT, R11, R11.reuse, PT ;  /* 0x0000000b0b00720b */ /* 0x080fe20003f08000 */
[----:B------:R-:W-:Y:S01]  /*0480*/  IMAD.WIDE R16, R17, 0x4, R6 ;  /* 0x0000000411107825 */ /* 0x000fe200078e0206 */
[----:B------:R-:W-:Y:S02]  /*0490*/  P2R R26, PR, RZ, 0x2 ;  /* 0x00000002ff1a7803 */ /* 0x000fe40000000000 */
[----:B------:R-:W-:-:S09]  /*04a0*/  FSETP.GEU.AND P1, PT, R15, R11, PT ;  /* 0x0000000b0f00720b */ /* 0x000fd20003f2e000 */
[----:B------:R-:W-:Y:S02]  /*04b0*/  @!P0 SEL R11, R11, R15, !P1 ;  /* 0x0000000f0b0b8207 */ /* 0x000fe40004800000 */
[----:B------:R1:W2:Y:S01]  /*04c0*/  LDG.E.128 R12, desc[UR6][R16.64] ;  /* 0x00000006100c7981 */ /* 0x0002a2000c1e1d00 */
[----:B------:R-:W-:Y:S01]  /*04d0*/  P2R R27, PR, RZ, 0x2 ;  /* 0x00000002ff1b7803 */ /* 0x000fe20000000000 */
[----:B-1----:R-:W-:-:S04]  /*04e0*/  IMAD.IADD R17, R25, 0x1, R34 ;  /* 0x0000000119117824 */ /* 0x002fc800078e0222 */
[----:B------:R-:W-:-:S06]  /*04f0*/  IMAD.WIDE R16, R17, 0x4, R6 ;  /* 0x0000000411107825 */ /* 0x000fcc00078e0206 */
[----:B------:R-:W3:Y:S01]  /*0500*/  LDG.E.128 R16, desc[UR6][R16.64] ;  /* 0x0000000610107981 */ /* 0x000ee2000c1e1d00 */
[-C--:B--2---:R-:W-:Y:S02]  /*0510*/  FSETP.NAN.AND P0, PT, R15, R15.reuse, PT ;  /* 0x0000000f0f00720b */ /* 0x084fe40003f08000 */
[----:B------:R-:W-:-:S11]  /*0520*/  FSETP.GEU.AND P1, PT, R11, R15, PT ;  /* 0x0000000f0b00720b */ /* 0x000fd60003f2e000 */
[----:B------:R-:W-:Y:S02]  /*0530*/  @!P0 SEL R15, R15, R11, !P1 ;  /* 0x0000000b0f0f8207 */ /* 0x000fe40004800000 */
[-C--:B------:R-:W-:Y:S02]  /*0540*/  FSETP.NAN.AND P0, PT, R14, R14.reuse, PT ;  /* 0x0000000e0e00720b */ /* 0x080fe40003f08000 */
[----:B------:R-:W-:Y:S02]  /*0550*/  P2R R28, PR, RZ, 0x2 ;  /* 0x00000002ff1c7803 */ /* 0x000fe40000000000 */
[----:B------:R-:W-:-:S09]  /*0560*/  FSETP.GEU.AND P1, PT, R10, R14, PT ;  /* 0x0000000e0a00720b */ /* 0x000fd20003f2e000 */
        /* <DEDUP_REMOVED lines=9> */
[----:B------:R-:W3:Y:S01]  /*0600*/  LDG.E.128 R8, desc[UR6][R36.64+0x200] ;  /* 0x0002000624087981 */ /* 0x000ee2000c1e1d00 */
[----:B------:R-:W-:Y:S02]  /*0610*/  P2R R32, PR, RZ, 0x2 ;  /* 0x00000002ff207803 */ /* 0x000fe40000000000 */
[C---:B---3--:R-:W-:Y:S02]  /*0620*/  FSETP.GT.AND P1, PT, R9.reuse, R17, PT ;  /* 0x000000110900720b */ /* 0x048fe40003f24000 */
[----:B------:R-:W-:Y:S02]  /*0630*/  FSETP.NAN.AND P0, PT, R9, R9, PT ;  /* 0x000000090900720b */ /* 0x000fe40003f08000 */
[----:B------:R-:W-:-:S09]  /*0640*/  P2R R33, PR, RZ, 0x2 ;  /* 0x00000002ff217803 */ /* 0x000fd20000000000 */
[----:B------:R-:W-:Y:S02]  /*0650*/  @!P1 SEL R9, R9, R17, P0 ;  /* 0x0000001109099207 */ /* 0x000fe40000000000 */
[C---:B------:R-:W-:Y:S02]  /*0660*/  FSETP.GT.AND P1, PT, R10.reuse, R18, PT ;  /* 0x000000120a00720b */ /* 0x040fe40003f24000 */
[----:B------:R-:W-:Y:S02]  /*0670*/  FSETP.NAN.AND P0, PT, R10, R10, PT ;  /* 0x0000000a0a00720b */ /* 0x000fe40003f08000 */
[----:B------:R-:W-:-:S09]  /*0680*/  P2R R34, PR, RZ, 0x2 ;  /* 0x00000002ff227803 */ /* 0x000fd20000000000 */
[----:B------:R-:W-:Y:S02]  /*0690*/  @!P1 SEL R10, R10, R18, P0 ;  /* 0x000000120a0a9207 */ /* 0x000fe40000000000 */
[C---:B------:R-:W-:Y:S02]  /*06a0*/  FSETP.GT.AND P1, PT, R11.reuse, R19, PT ;  /* 0x000000130b00720b */ /* 0x040fe40003f24000 */
[----:B------:R-:W-:Y:S02]  /*06b0*/  FSETP.NAN.AND P0, PT, R11, R11, PT ;  /* 0x0000000b0b00720b */ /* 0x000fe40003f08000 */
[----:B------:R-:W-:-:S09]  /*06c0*/  P2R R35, PR, RZ, 0x2 ;  /* 0x00000002ff237803 */ /* 0x000fd20000000000 */
[----:B------:R-:W-:Y:S02]  /*06d0*/  @!P1 SEL R11, R11, R19, P0 ;  /* 0x000000130b0b9207 */ /* 0x000fe40000000000 */
[C---:B------:R-:W-:Y:S01]  /*06e0*/  FSETP.GT.AND P1, PT, R8.reuse, R16, PT ;  /* 0x000000100800720b */ /* 0x040fe20003f24000 */
[----:B------:R-:W-:Y:S01]  /*06f0*/  IMAD.IADD R17, R25, 0x1, R22 ;  /* 0x0000000119117824 */ /* 0x000fe200078e0216 */
[----:B------:R-:W-:-:S11]  /*0700*/  FSETP.NAN.AND P0, PT, R8, R8, PT ;  /* 0x000000080800720b */ /* 0x000fd60003f08000 */
[----:B------:R-:W-:Y:S01]  /*0710*/  @!P1 SEL R8, R8, R16, P0 ;  /* 0x0000001008089207 */ /* 0x000fe20000000000 */
[----:B------:R-:W-:-:S06]  /*0720*/  IMAD.WIDE R16, R17, 0x4, R6 ;  /* 0x0000000411107825 */ /* 0x000fcc00078e0206 */
[----:B------:R-:W2:Y:S01]  /*0730*/  LDG.E.128 R16, desc[UR6][R16.64] ;  /* 0x0000000610107981 */ /* 0x000ea2000c1e1d00 */
[----:B------:R-:W-:Y:S02]  /*0740*/  P2R R36, PR, RZ, 0x2 ;  /* 0x00000002ff247803 */ /* 0x000fe40000000000 */
[----:B------:R-:W-:Y:S02]  /*0750*/  P2R R24, PR, RZ, 0x4 ;  /* 0x00000004ff187803 */ /* 0x000fe40000000000 */
[----:B------:R-:W-:Y:S02]  /*0760*/  P2R R4, PR, RZ, 0x20 ;  /* 0x00000020ff047803 */ /* 0x000fe40000000000 */
[-C--:B--2---:R-:W-:Y:S02]  /*0770*/  FSETP.NAN.AND P0, PT, R19, R19.reuse, PT ;  /* 0x000000131300720b */ /* 0x084fe40003f08000 */
[----:B------:R-:W-:-:S04]  /*0780*/  FSETP.GEU.AND P1, PT, R11, R19, PT ;  /* 0x000000130b00720b */ /* 0x000fc80003f2e000 */
[----:B------:R-:W-:-:S07]  /*0790*/  P2R R22, PR, RZ, 0x2 ;  /* 0x00000002ff167803 */ /* 0x000fce0000000000 */
[----:B------:R-:W-:Y:S02]  /*07a0*/  @!P0 SEL R19, R19, R11, !P1 ;  /* 0x0000000b13138207 */ /* 0x000fe40004800000 */
[-C--:B------:R-:W-:Y:S02]  /*07b0*/  FSETP.NAN.AND P1, PT, R18, R18.reuse, PT ;  /* 0x000000121200720b */ /* 0x080fe40003f28000 */
[----:B------:R-:W-:-:S11]  /*07c0*/  FSETP.GEU.AND P0, PT, R10, R18, PT ;  /* 0x000000120a00720b */ /* 0x000fd60003f0e000 */
[----:B------:R-:W-:Y:S02]  /*07d0*/  @!P1 SEL R18, R18, R10, !P0 ;  /* 0x0000000a12129207 */ /* 0x000fe40004000000 */
[----:B------:R-:W-:Y:S02]  /*07e0*/  P2R R10, PR, RZ, 0x1 ;  /* 0x00000001ff0a7803 */ /* 0x000fe40000000000 */
[----:B------:R-:W-:-:S04]  /*07f0*/  ISETP.NE.AND P0, PT, R22, RZ, PT ;  /* 0x000000ff1600720c */ /* 0x000fc80003f05270 */
        /* <DEDUP_REMOVED lines=15> */
[----:B------:R-:W-:Y:S01]  /*08f0*/  ISETP.NE.AND P0, PT, R5, RZ, PT ;  /* 0x000000ff0500720c */ /* 0x000fe20003f05270 */
[----:B------:R-:W-:-:S04]  /*0900*/  IMAD.IADD R5, R25, 0x1, R30 ;  /* 0x0000000119057824 */ /* 0x000fc800078e021e */
[----:B------:R-:W-:-:S06]  /*0910*/  IMAD.WIDE R4, R5, 0x4, R6 ;  /* 0x0000000405047825 */ /* 0x000fcc00078e0206 */
[----:B------:R-:W2:Y:S01]  /*0920*/  LDG.E.128 R4, desc[UR6][R4.64] ;  /* 0x0000000604047981 */ /* 0x000ea2000c1e1d00 */
[-C--:B------:R-:W-:Y:S02]  /*0930*/  FSETP.NAN.AND P2, PT, R17, R17.reuse, PT ;  /* 0x000000111100720b */ /* 0x080fe40003f48000 */
[----:B------:R-:W-:Y:S02]  /*0940*/  P2R R21, PR, RZ, 0x8 ;  /* 0x00000008ff157803 */ /* 0x000fe40000000000 */
[----:B------:R-:W-:Y:S02]  /*0950*/  FSETP.NAN.AND P3, PT, R16, R16, PT ;  /* 0x000000101000720b */ /* 0x000fe40003f68000 */
[----:B------:R-:W-:Y:S02]  /*0960*/  P2R R20, PR, RZ, 0x10 ;  /* 0x00000010ff147803 */ /* 0x000fe40000000000 */
[----:B------:R-:W-:Y:S02]  /*0970*/  FSETP.GEU.AND P1, PT, R9, R17, PT ;  /* 0x000000110900720b */ /* 0x000fe40003f2e000 */
[----:B------:R-:W-:-:S03]  /*0980*/  P2R R37, PR, RZ, 0x1 ;  /* 0x00000001ff257803 */ /* 0x000fc60000000000 */
[----:B------:R-:W-:Y:S02]  /*0990*/  @!P2 SEL R17, R17, R9, !P1 ;  /* 0x000000091111a207 */ /* 0x000fe40004800000 */
[----:B------:R-:W-:Y:S02]  /*09a0*/  FSETP.GEU.AND P2, PT, R8, R16, PT ;  /* 0x000000100800720b */ /* 0x000fe40003f4e000 */
[----:B------:R-:W-:Y:S02]  /*09b0*/  ISETP.NE.AND P0, PT, R20, RZ, PT ;  /* 0x000000ff1400720c */ /* 0x000fe40003f05270 */
[----:B------:R-:W-:Y:S02]  /*09c0*/  @!P3 SEL R16, R16, R8, !P2 ;  /* 0x000000081010b207 */ /* 0x000fe40005000000 */
[----:B------:R-:W-:Y:S02]  /*09d0*/  P2R R20, PR, RZ, 0x1 ;  /* 0x00000001ff147803 */ /* 0x000fe40000000000 */
[----:B------:R-:W-:-:S04]  /*09e0*/  ISETP.NE.AND P0, PT, R21, RZ, PT ;  /* 0x000000ff1500720c */ /* 0x000fc80003f05270 */
[----:B------:R-:W-:Y:S02]  /*09f0*/  P2R R21, PR, RZ, 0x1 ;  /* 0x00000001ff157803 */ /* 0x000fe40000000000 */
        /* <DEDUP_REMOVED lines=8> */
[----:B------:R-:W1:Y:S01]  /*0a80*/  S2UR UR5, SR_CgaCtaId ;  /* 0x00000000000579c3 */ /* 0x000e620000008800 */
[----:B------:R-:W-:Y:S01]  /*0a90*/  UMOV UR4, 0x400 ;  /* 0x0000040000047882 */ /* 0x000fe20000000000 */
[----:B------:R-:W-:Y:S01]  /*0aa0*/  IMAD.SHL.U32 R0, R0, 0x4, RZ ;  /* 0x0000000400007824 */ /* 0x000fe200078e00ff */
[----:B-1----:R-:W-:-:S04]  /*0ab0*/  UPRMT UR4, UR5, 0x654, UR4 ;  /* 0x0000065405047896 */ /* 0x002fc80008000004 */
[----:B------:R-:W-:-:S04]  /*0ac0*/  LOP3.LUT R0, R0, 0x1fc, RZ, 0xc0, !PT ;  /* 0x000001fc00007812 */ /* 0x000fc800078ec0ff */
[----:B------:R-:W-:Y:S02]  /*0ad0*/  LEA R30, R0, UR4, 0x2 ;  /* 0x00000004001e7c11 */ /* 0x000fe4000f8e10ff */
[-C--:B--2---:R-:W-:Y:S02]  /*0ae0*/  FSETP.NAN.AND P4, PT, R7, R7.reuse, PT ;  /* 0x000000070700720b */ /* 0x084fe40003f88000 */
[----:B------:R-:W-:Y:S02]  /*0af0*/  FSETP.NAN.AND P5, PT, R6, R6, PT ;  /* 0x000000060600720b */ /* 0x000fe40003fa8000 */
[----:B------:R-:W-:Y:S02]  /*0b00*/  FSETP.GEU.AND P3, PT, R19, R7, PT ;  /* 0x000000071300720b */ /* 0x000fe40003f6e000 */
[----:B------:R-:W-:Y:S02]  /*0b10*/  FSETP.NAN.AND P6, PT, R5, R5, PT ;  /* 0x000000050500720b */ /* 0x000fe40003fc8000 */
[----:B------:R-:W-:-:S05]  /*0b20*/  FSETP.NAN.AND P0, PT, R4, R4, PT ;  /* 0x000000040400720b */ /* 0x000fca0003f08000 */
[----:B------:R-:W-:Y:S02]  /*0b30*/  @!P4 SEL R7, R7, R19, !P3 ;  /* 0x000000130707c207 */ /* 0x000fe40005800000 */
[----:B------:R-:W-:-:S04]  /*0b40*/  FSETP.GEU.AND P4, PT, R18, R6, PT ;  /* 0x000000061200720b */ /* 0x000fc80003f8e000 */
[----:B------:R-:W-:Y:S02]  /*0b50*/  @!P5 SEL R6, R6, R18, !P4 ;  /* 0x000000120606d207 */ /* 0x000fe40006000000 */
[----:B------:R-:W-:-:S04]  /*0b60*/  FSETP.GEU.AND P5, PT, R17, R5, PT ;  /* 0x000000051100720b */ /* 0x000fc80003fae000 */
[----:B------:R-:W-:Y:S02]  /*0b70*/  @!P6 SEL R5, R5, R17, !P5 ;  /* 0x000000110505e207 */ /* 0x000fe40006800000 */
[----:B------:R-:W-:-:S04]  /*0b80*/  FSETP.GEU.AND P6, PT, R16, R4, PT ;  /* 0x000000041000720b */ /* 0x000fc80003fce000 */
[----:B------:R-:W-:Y:S02]  /*0b90*/  @!P0 SEL R4, R4, R16, !P6 ;  /* 0x0000001004048207 */ /* 0x000fe40007000000 */
[----:B------:R-:W-:-:S04]  /*0ba0*/  ISETP.NE.AND P0, PT, R21, RZ, PT ;  /* 0x000000ff1500720c */ /* 0x000fc80003f05270 */
[----:B------:R-:W-:Y:S02]  /*0bb0*/  SEL R8, RZ, 0x1, !P0 ;  /* 0x00000001ff087807 */ /* 0x000fe40004000000 */
        /* <DEDUP_REMOVED lines=11> */
[----:B------:R-:W-:Y:S02]  /*0c70*/  SEL R8, R8, 0x2, P0 ;  /* 0x0000000208087807 */ /* 0x000fe40000000000 */
[----:B------:R-:W-:-:S04]  /*0c80*/  ISETP.NE.AND P0, PT, R24, RZ, PT ;  /* 0x000000ff1800720c */ /* 0x000fc80003f05270 */
[----:B------:R-:W-:Y:S02]  /*0c90*/  SEL R16, R16, 0x2, P0 ;  /* 0x0000000210107807 */ /* 0x000fe40000000000 */
[----:B------:R-:W-:-:S04]  /*0ca0*/  ISETP.NE.AND P0, PT, R26, RZ, PT ;  /* 0x000000ff1a00720c */ /* 0x000fc80003f05270 */
[----:B------:R-:W-:Y:S02]  /*0cb0*/  SEL R18, R18, 0x2, P0 ;  /* 0x0000000212127807 */ /* 0x000fe40000000000 */
[----:B------:R-:W-:Y:S02]  /*0cc0*/  ISETP.NE.AND P0, PT, R22, RZ, PT ;  /* 0x000000ff1600720c */ /* 0x000fe40003f05270 */
[----:B------:R-:W-:Y:S01]  /*0cd0*/  SEL R21, R18, 0x3, P1 ;  /* 0x0000000312157807 */ /* 0x000fe20000800000 */
[----:B------:R-:W1:Y:S01]  /*0ce0*/  LDC.64 R22, c[0x0][0x218] ;  /* 0x00008600ff167b82 */ /* 0x000e620000000a00 */
[----:B------:R-:W-:Y:S02]  /*0cf0*/  SEL R17, R17, 0x2, P0 ;  /* 0x0000000211117807 */ /* 0x000fe40000000000 */
[----:B------:R-:W-:-:S04]  /*0d00*/  ISETP.NE.AND P1, PT, R29, RZ, PT ;  /* 0x000000ff1d00720c */ /* 0x000fc80003f25270 */
[----:B------:R-:W-:Y:S02]  /*0d10*/  SEL R26, R17, 0x3, P1 ;  /* 0x00000003111a7807 */ /* 0x000fe40000800000 */
[----:B------:R-:W-:-:S04]  /*0d20*/  ISETP.NE.AND P1, PT, R31, RZ, PT ;  /* 0x000000ff1f00720c */ /* 0x000fc80003f25270 */
[----:B------:R-:W-:Y:S02]  /*0d30*/  SEL R24, R16, 0x3, P1 ;  /* 0x0000000310187807 */ /* 0x000fe40000800000 */
[----:B------:R-:W-:-:S04]  /*0d40*/  ISETP.NE.AND P1, PT, R32, RZ, PT ;  /* 0x000000ff2000720c */ /* 0x000fc80003f25270 */
[----:B------:R-:W-:Y:S02]  /*0d50*/  SEL R27, R8, 0x3, P1 ;  /* 0x00000003081b7807 */ /* 0x000fe40000800000 */
[----:B------:R-:W2:Y:S01]  /*0d60*/  S2R R8, SR_TID.X ;  /* 0x0000000000087919 */ /* 0x000ea20000002100 */
[----:B------:R-:W-:Y:S01]  /*0d70*/  ISETP.NE.AND P0, PT, R11, RZ, PT ;  /* 0x000000ff0b00720c */ /* 0x000fe20003f05270 */
[----:B--2---:R-:W-:-:S05]  /*0d80*/  IMAD.SHL.U32 R8, R8, 0x8, RZ ;  /* 0x0000000808087824 */ /* 0x004fca00078e00ff */
[----:B------:R-:W-:-:S04]  /*0d90*/  LOP3.LUT R8, R8, 0x3f8, RZ, 0xc0, !PT ;  /* 0x000003f808087812 */ /* 0x000fc800078ec0ff */
[----:B------:R-:W-:Y:S01]  /*0da0*/  LEA R29, R8, UR4, 0x2 ;  /* 0x00000004081d7c11 */ /* 0x000fe2000f8e10ff */
[----:B------:R-:W-:-:S04]  /*0db0*/  ULDC.64 UR4, c[0x0][0x218] ;  /* 0x0000860000047ab9 */ /* 0x000fc80000000a00 */
[----:B------:R-:W-:Y:S04]  /*0dc0*/  STS.128 [R29], R12 ;  /* 0x0000000c1d007388 */ /* 0x000fe80000000c00 */
[----:B------:R2:W-:Y:S01]  /*0dd0*/  STS.128 [R29+0x10], R4 ;  /* 0x000010041d007388 */ /* 0x0005e20000000c00 */
[----:B------:R-:W-:Y:S01]  /*0de0*/  SEL R19, R19, 0x2, P0 ;  /* 0x0000000213137807 */ /* 0x000fe20000000000 */
[----:B------:R-:W-:Y:S01]  /*0df0*/  BAR.SYNC.DEFER_BLOCKING 0x0 ;  /* 0x0000000000007b1d */ /* 0x000fe20000010000 */
[----:B------:R-:W-:Y:S02]  /*0e00*/  ISETP.NE.AND P0, PT, R10, RZ, PT ;  /* 0x000000ff0a00720c */ /* 0x000fe40003f05270 */
[----:B------:R-:W-:Y:S02]  /*0e10*/  ISETP.NE.AND P1, PT, R9, RZ, PT ;  /* 0x000000ff0900720c */ /* 0x000fe40003f25270 */
[----:B------:R-:W-:-:S02]  /*0e20*/  SEL R25, R19, 0x3, P3 ;  /* 0x0000000313197807 */ /* 0x000fc40001800000 */
[----:B------:R-:W-:Y:S01]  /*0e30*/  SEL R20, R20, 0x2, P0 ;  /* 0x0000000214147807 */ /* 0x000fe20000000000 */
[----:B------:R-:W3:Y:S04]  /*0e40*/  LDS.128 R8, [R30] ;  /* 0x000000001e087984 */ /* 0x000ee80000000c00 */
[----:B------:R-:W4:Y:S01]  /*0e50*/  LDS.128 R16, [R30+0x800] ;  /* 0x000800001e107984 */ /* 0x000f220000000c00 */
[----:B------:R-:W-:Y:S02]  /*0e60*/  ISETP.NE.AND P0, PT, R36, RZ, PT ;  /* 0x000000ff2400720c */ /* 0x000fe40003f05270 */
[----:B------:R-:W-:Y:S02]  /*0e70*/  ISETP.NE.AND P3, PT, R33, RZ, PT ;  /* 0x000000ff2100720c */ /* 0x000fe40003f65270 */
[----:B------:R-:W-:-:S02]  /*0e80*/  PRMT R21, R26, 0x3340, R21 ;  /* 0x000033401a157816 */ /* 0x000fc40000000015 */
[----:B------:R-:W-:Y:S02]  /*0e90*/  SEL R28, R20, 0x3, P4 ;  /* 0x00000003141c7807 */ /* 0x000fe40002000000 */
[----:B------:R-:W-:Y:S02]  /*0ea0*/  SEL R26, RZ, 0x1, !P3 ;  /* 0x00000001ff1a7807 */ /* 0x000fe40005800000 */
[----:B------:R-:W-:Y:S02]  /*0eb0*/  SEL R20, RZ, 0x1, !P0 ;  /* 0x00000001ff147807 */ /* 0x000fe40004000000 */
[----:B------:R-:W-:Y:S02]  /*0ec0*/  SEL R26, R26, 0x2, P1 ;  /* 0x000000021a1a7807 */ /* 0x000fe40000800000 */
[----:B------:R-:W-:Y:S02]  /*0ed0*/  SEL R20, R20, 0x2, P2 ;  /* 0x0000000214147807 */ /* 0x000fe40001000000 */
[----:B--2---:R-:W-:-:S02]  /*0ee0*/  LOP3.LUT R5, R3, R0, RZ, 0xfc, !PT ;  /* 0x0000000003057212 */ /* 0x004fc400078efcff */
[----:B------:R-:W-:Y:S02]  /*0ef0*/  SEL R26, R26, 0x3, P5 ;  /* 0x000000031a1a7807 */ /* 0x000fe40002800000 */
[----:B------:R-:W-:Y:S02]  /*0f00*/  SEL R7, R20, 0x3, P6 ;  /* 0x0000000314077807 */ /* 0x000fe40003000000 */
[----:B------:R-:W-:Y:S02]  /*0f10*/  SHF.R.S32.HI R0, RZ, 0x1f, R3 ;  /* 0x0000001fff007819 */ /* 0x000fe40000011403 */
[----:B------:R-:W-:Y:S02]  /*0f20*/  LEA R4, P0, R5, UR4, 0x2 ;  /* 0x0000000405047c11 */ /* 0x000fe4000f8010ff */
[----:B------:R-:W-:Y:S02]  /*0f30*/  PRMT R24, R27, 0x3340, R24 ;  /* 0x000033401b187816 */ /* 0x000fe40000000018 */
[----:B------:R-:W-:-:S02]  /*0f40*/  PRMT R25, R28, 0x3340, R25 ;  /* 0x000033401c197816 */ /* 0x000fc40000000019 */
[----:B------:R-:W-:Y:S02]  /*0f50*/  IADD3 R6, P1, R2, UR8, RZ ;  /* 0x0000000802067c10 */ /* 0x000fe4000ff3e0ff */
[----:B------:R-:W-:Y:S01]  /*0f60*/  PRMT R26, R7, 0x3340, R26 ;  /* 0x00003340071a7816 */ /* 0x000fe2000000001a */
[C---:B-1----:R-:W-:Y:S01]  /*0f70*/  IMAD.WIDE R22, R5.reuse, 0x4, R22 ;  /* 0x0000000405167825 */ /* 0x042fe200078e0216 */
[----:B------:R-:W-:Y:S02]  /*0f80*/  LEA.HI.X R5, R5, UR5, R0, 0x2, P0 ;  /* 0x0000000505057c11 */ /* 0x000fe400080f1400 */
[----:B------:R-:W-:Y:S02]  /*0f90*/  LEA.HI.X.SX32 R7, R2, UR9, 0x1, P1 ;  /* 0x0000000902077c11 */ /* 0x000fe400088f0eff */
[----:B------:R-:W-:Y:S02]  /*0fa0*/  PRMT R24, R24, 0x5410, R21 ;  /* 0x0000541018187816 */ /* 0x000fe40000000015 */
[----:B------:R-:W-:Y:S01]  /*0fb0*/  PRMT R25, R26, 0x5410, R25 ;  /* 0x000054101a197816 */ /* 0x000fe20000000019 */
[----:B---3--:R-:W-:Y:S04]  /*0fc0*/  STG.E.128 desc[UR6][R22.64], R8 ;  /* 0x0000000816007986 */ /* 0x008fe8000c101d06 */
[----:B----4-:R-:W-:Y:S04]  /*0fd0*/  STG.E.128 desc[UR6][R4.64+0x800], R16 ;  /* 0x0008001004007986 */ /* 0x010fe8000c101d06 */
[----:B------:R-:W-:Y:S01]  /*0fe0*/  STG.E.64 desc[UR6][R6.64], R24 ;  /* 0x0000001806007986 */ /* 0x000fe2000c101b06 */
[----:B------:R-:W-:Y:S05]  /*0ff0*/  EXIT ;  /* 0x000000000000794d */ /* 0x000fea0003800000 */
.L_x_0:
[----:B------:R-:W-:-:S00]  /*1000*/  BRA `(.L_x_0) ;  /* 0xfffffffc00fc7947 */ /* 0x000fc0000383ffff */
[----:B------:R-:W-:-:S00]  /*1010*/  NOP ;  /* 0x0000000000007918 */ /* 0x000fc00000000000 */
        /* <DEDUP_REMOVED lines=14> */
.L_x_1:


//--------------------- .nv.shared.triton_poi_fused_max_pool2d_with_indices_20 --------------------------
	.section	.nv.shared.triton_poi_fused_max_pool2d_with_indices_20,"aw",@nobits
	.sectionflags	@""
	.align	16
	.zero		1024


//--------------------- .nv.constant0.triton_poi_fused_max_pool2d_with_indices_20 --------------------------
	.section	.nv.constant0.triton_poi_fused_max_pool2d_with_indices_20,"a",@progbits
	.sectionflags	@""
	.align	4
.nv.constant0.triton_poi_fused_max_pool2d_with_indices_20:
	.zero		556
